	.headerflags	@"EF_CUDA_TEXMODE_UNIFIED EF_CUDA_64BIT_ADDRESS EF_CUDA_ACCELERATORS EF_CUDA_SM90 EF_CUDA_VIRTUAL_SM(EF_CUDA_SM90)"
	.elftype	@"ET_EXEC"


//--------------------- .nv.info                  --------------------------
	.section	.nv.info,"",@"SHT_CUDA_INFO"
	.align	4


	//----- nvinfo : EIATTR_REGCOUNT
	.align		4
        /*0000*/ 	.byte	0x04, 0x2f
        /*0002*/ 	.short	(.L_3 - .L_2)
	.align		4
.L_2:
        /*0004*/ 	.word	index@(triton_poi_fused__native_batch_norm_legit_no_training_add_convolution_relu_20)
        /*0008*/ 	.word	0x00000016


	//----- nvinfo : EIATTR_MIN_STACK_SIZE
	.align		4
.L_3:
        /*000c*/ 	.byte	0x04, 0x12
        /*000e*/ 	.short	(.L_5 - .L_4)
	.align		4
.L_4:
        /*0010*/ 	.word	index@(triton_poi_fused__native_batch_norm_legit_no_training_add_convolution_relu_20)
        /*0014*/ 	.word	0x00000000


	//----- nvinfo : EIATTR_FRAME_SIZE
	.align		4
.L_5:
        /*0018*/ 	.byte	0x04, 0x11
        /*001a*/ 	.short	(.L_7 - .L_6)
	.align		4
.L_6:
        /*001c*/ 	.word	index@(triton_poi_fused__native_batch_norm_legit_no_training_add_convolution_relu_20)
        /*0020*/ 	.word	0x00000000


	//----- nvinfo : EIATTR_MIN_STACK_SIZE
	.align		4
.L_7:
        /*0024*/ 	.byte	0x04, 0x12
        /*0026*/ 	.short	(.L_9 - .L_8)
	.align		4
.L_8:
        /*0028*/ 	.word	index@(triton_poi_fused__native_batch_norm_legit_no_training_add_convolution_relu_20)
        /*002c*/ 	.word	0x00000000
.L_9:


//--------------------- .nv.info.triton_poi_fused__native_batch_norm_legit_no_training_add_convolution_relu_20 --------------------------
	.section	.nv.info.triton_poi_fused__native_batch_norm_legit_no_training_add_convolution_relu_20,"",@"SHT_CUDA_INFO"
	.sectionflags	@""
	.align	4


	//----- nvinfo : EIATTR_CUDA_API_VERSION
	.align		4
        /*0000*/ 	.byte	0x04, 0x37
        /*0002*/ 	.short	(.L_11 - .L_10)
.L_10:
        /*0004*/ 	.word	0x0000007c


	//----- nvinfo : EIATTR_KPARAM_INFO
	.align		4
.L_11:
        /*0008*/ 	.byte	0x04, 0x17
        /*000a*/ 	.short	(.L_13 - .L_12)
.L_12:
        /*000c*/ 	.word	0x00000000
        /*0010*/ 	.short	0x0008
        /*0012*/ 	.short	0x0040
        /*0014*/ 	.byte	0x00, 0xf0, 0x11, 0x00


	//----- nvinfo : EIATTR_KPARAM_INFO
	.align		4
.L_13:
        /*0018*/ 	.byte	0x04, 0x17
        /*001a*/ 	.short	(.L_15 - .L_14)
.L_14:
        /*001c*/ 	.word	0x00000000
        /*0020*/ 	.short	0x0007
        /*0022*/ 	.short	0x0038
        /*0024*/ 	.byte	0x00, 0xf4, 0x21, 0x00


	//----- nvinfo : EIATTR_KPARAM_INFO
	.align		4
.L_15:
        /*0028*/ 	.byte	0x04, 0x17
        /*002a*/ 	.short	(.L_17 - .L_16)
.L_16:
        /*002c*/ 	.word	0x00000000
        /*0030*/ 	.short	0x0006
        /*0032*/ 	.short	0x0030
        /*0034*/ 	.byte	0x00, 0xf4, 0x21, 0x00


	//----- nvinfo : EIATTR_KPARAM_INFO
	.align		4
.L_17:
        /*0038*/ 	.byte	0x04, 0x17
        /*003a*/ 	.short	(.L_19 - .L_18)
.L_18:
        /*003c*/ 	.word	0x00000000
        /*0040*/ 	.short	0x0005
        /*0042*/ 	.short	0x0028
        /*0044*/ 	.byte	0x00, 0xf4, 0x21, 0x00


	//----- nvinfo : EIATTR_KPARAM_INFO
	.align		4
.L_19:
        /*0048*/ 	.byte	0x04, 0x17
        /*004a*/ 	.short	(.L_21 - .L_20)
.L_20:
        /*004c*/ 	.word	0x00000000
        /*0050*/ 	.short	0x0004
        /*0052*/ 	.short	0x0020
        /*0054*/ 	.byte	0x00, 0xf4, 0x21, 0x00


	//----- nvinfo : EIATTR_KPARAM_INFO
	.align		4
.L_21:
        /*0058*/ 	.byte	0x04, 0x17
        /*005a*/ 	.short	(.L_23 - .L_22)
.L_22:
        /*005c*/ 	.word	0x00000000
        /*0060*/ 	.short	0x0003
        /*0062*/ 	.short	0x0018
        /*0064*/ 	.byte	0x00, 0xf4, 0x21, 0x00


	//----- nvinfo : EIATTR_KPARAM_INFO
	.align		4
.L_23:
        /*0068*/ 	.byte	0x04, 0x17
        /*006a*/ 	.short	(.L_25 - .L_24)
.L_24:
        /*006c*/ 	.word	0x00000000
        /*0070*/ 	.short	0x0002
        /*0072*/ 	.short	0x0010
        /*0074*/ 	.byte	0x00, 0xf4, 0x21, 0x00


	//----- nvinfo : EIATTR_KPARAM_INFO
	.align		4
.L_25:
        /*0078*/ 	.byte	0x04, 0x17
        /*007a*/ 	.short	(.L_27 - .L_26)
.L_26:
        /*007c*/ 	.word	0x00000000
        /*0080*/ 	.short	0x0001
        /*0082*/ 	.short	0x0008
        /*0084*/ 	.byte	0x00, 0xf4, 0x21, 0x00


	//----- nvinfo : EIATTR_KPARAM_INFO
	.align		4
.L_27:
        /*0088*/ 	.byte	0x04, 0x17
        /*008a*/ 	.short	(.L_29 - .L_28)
.L_28:
        /*008c*/ 	.word	0x00000000
        /*0090*/ 	.short	0x0000
        /*0092*/ 	.short	0x0000
        /*0094*/ 	.byte	0x00, 0xf4, 0x21, 0x00


	//----- nvinfo : EIATTR_SPARSE_MMA_MASK
	.align		4
.L_29:
        /*0098*/ 	.byte	0x03, 0x50
        /*009a*/ 	.short	0x0000


	//----- nvinfo : EIATTR_MAXREG_COUNT
	.align		4
        /*009c*/ 	.byte	0x03, 0x1b
        /*009e*/ 	.short	0x00ff


	//----- nvinfo : EIATTR_EXIT_INSTR_OFFSETS
	.align		4
        /*00a0*/ 	.byte	0x04, 0x1c
        /*00a2*/ 	.short	(.L_31 - .L_30)


	//   ....[0]....
.L_30:
        /*00a4*/ 	.word	0x00000360


	//----- nvinfo : EIATTR_REQNTID
	.align		4
.L_31:
        /*00a8*/ 	.byte	0x04, 0x10
        /*00aa*/ 	.short	(.L_33 - .L_32)
.L_32:
        /*00ac*/ 	.word	0x00000080
        /*00b0*/ 	.word	0x00000001
        /*00b4*/ 	.word	0x00000001


	//----- nvinfo : EIATTR_CBANK_PARAM_SIZE
	.align		4
.L_33:
        /*00b8*/ 	.byte	0x03, 0x19
        /*00ba*/ 	.short	0x0044


	//----- nvinfo : EIATTR_PARAM_CBANK
	.align		4
        /*00bc*/ 	.byte	0x04, 0x0a
        /*00be*/ 	.short	(.L_35 - .L_34)
	.align		4
.L_34:
        /*00c0*/ 	.word	index@(.nv.constant0.triton_poi_fused__native_batch_norm_legit_no_training_add_convolution_relu_20)
        /*00c4*/ 	.short	0x0210
        /*00c6*/ 	.short	0x0044


	//----- nvinfo : EIATTR_SW_WAR
	.align		4
.L_35:
        /*00c8*/ 	.byte	0x04, 0x36
        /*00ca*/ 	.short	(.L_37 - .L_36)
.L_36:
        /*00cc*/ 	.word	0x00000008
.L_37:


//--------------------- .nv.callgraph             --------------------------
	.section	.nv.callgraph,"",@"SHT_CUDA_CALLGRAPH"
	.align	4
	.sectionentsize	8
	.align		4
        /*0000*/ 	.word	0x00000000
	.align		4
        /*0004*/ 	.word	0xffffffff
	.align		4
        /*0008*/ 	.word	0x00000000
	.align		4
        /*000c*/ 	.word	0xfffffffe
	.align		4
        /*0010*/ 	.word	0x00000000
	.align		4
        /*0014*/ 	.word	0xfffffffd
	.align		4
        /*0018*/ 	.word	0x00000000
	.align		4
        /*001c*/ 	.word	0xfffffffc


//--------------------- .nv.constant4             --------------------------
	.section	.nv.constant4,"a",@progbits
	.align	8
	.align		8
.nv.constant4:
        /*0000*/ 	.dword	_$_str
	.align		8
        /*0008*/ 	.dword	_$_str_$_2


//--------------------- .text.triton_poi_fused__native_batch_norm_legit_no_training_add_convolution_relu_20 --------------------------
	.section	.text.triton_poi_fused__native_batch_norm_legit_no_training_add_convolution_relu_20,"ax",@progbits
	.align	128
        .global         triton_poi_fused__native_batch_norm_legit_no_training_add_convolution_relu_20
        .type           triton_poi_fused__native_batch_norm_legit_no_training_add_convolution_relu_20,@function
        .size           triton_poi_fused__native_batch_norm_legit_no_training_add_convolution_relu_20,(.L_x_1 - triton_poi_fused__native_batch_norm_legit_no_training_add_convolution_relu_20)
        .other          triton_poi_fused__native_batch_norm_legit_no_training_add_convolution_relu_20,@"STO_CUDA_ENTRY STV_DEFAULT"
triton_poi_fused__native_batch_norm_legit_no_training_add_convolution_relu_20:
.text.triton_poi_fused__native_batch_norm_legit_no_training_add_convolution_relu_20:
[----:B------:R-:W-:Y:S01]  /*0000*/  LDC R1, c[0x0][0x28] ;  /* 0x00000a00ff017b82 */ /* 0x000fe20000000800 */
[----:B------:R-:W1:Y:S07]  /*0010*/  S2R R0, SR_TID.X ;  /* 0x0000000000007919 */ /* 0x000e6e0000002100 */
[----:B------:R-:W2:Y:S01]  /*0020*/  LDC.64 R18, c[0x0][0x228] ;  /* 0x00008a00ff127b82 */ /* 0x000ea20000000a00 */
[----:B------:R-:W-:Y:S01]  /*0030*/  ULDC.64 UR4, c[0x0][0x208] ;  /* 0x0000820000047ab9 */ /* 0x000fe20000000a00 */
[----:B------:R-:W3:Y:S06]  /*0040*/  S2R R3, SR_CTAID.X ;  /* 0x0000000000037919 */ /* 0x000eec0000002500 */
[----:B------:R-:W4:Y:S08]  /*0050*/  LDC.64 R16, c[0x0][0x218] ;  /* 0x00008600ff107b82 */ /* 0x000f300000000a00 */
[----:B------:R-:W5:Y:S08]  /*0060*/  LDC.64 R14, c[0x0][0x220] ;  /* 0x00008800ff0e7b82 */ /* 0x000f700000000a00 */
[----:B------:R-:W5:Y:S01]  /*0070*/  LDC.64 R10, c[0x0][0x230] ;  /* 0x00008c00ff0a7b82 */ /* 0x000f620000000a00 */
[----:B-1----:R-:W-:-:S07]  /*0080*/  LOP3.LUT R0, R0, 0x7f, RZ, 0xc0, !PT ;  /* 0x0000007f00007812 */ /* 0x002fce00078ec0ff */
[----:B------:R-:W1:Y:S01]  /*0090*/  LDC.64 R6, c[0x0][0x238] ;  /* 0x00008e00ff067b82 */ /* 0x000e620000000a00 */
[----:B---3--:R-:W-:Y:S02]  /*00a0*/  SHF.R.S32.HI R2, RZ, 0x18, R3 ;  /* 0x00000018ff027819 */ /* 0x008fe40000011403 */
[----:B------:R-:W-:Y:S02]  /*00b0*/  LEA R0, R3, R0, 0x7 ;  /* 0x0000000003007211 */ /* 0x000fe400078e38ff */
[----:B------:R-:W-:-:S03]  /*00c0*/  SGXT R3, R2, 0x1 ;  /* 0x000000010203781a */ /* 0x000fc60000000200 */
[----:B------:R-:W3:Y:S01]  /*00d0*/  LDC.64 R4, c[0x0][0x240] ;  /* 0x00009000ff047b82 */ /* 0x000ee20000000a00 */
[----:B------:R-:W-:-:S04]  /*00e0*/  LEA.HI R3, R3, R0, RZ, 0x7 ;  /* 0x0000000003037211 */ /* 0x000fc800078f38ff */
[----:B------:R-:W-:-:S04]  /*00f0*/  LOP3.LUT R3, R3, 0xffffff80, RZ, 0xc0, !PT ;  /* 0xffffff8003037812 */ /* 0x000fc800078ec0ff */
[----:B------:R-:W-:Y:S02]  /*0100*/  IADD3 R9, R0, -R3, RZ ;  /* 0x8000000300097210 */ /* 0x000fe40007ffe0ff */
[----:B------:R-:W1:Y:S03]  /*0110*/  LDC.64 R2, c[0x0][0x210] ;  /* 0x00008400ff027b82 */ /* 0x000e660000000a00 */
[----:B--2---:R-:W-:-:S05]  /*0120*/  IMAD.WIDE R18, R9, 0x4, R18 ;  /* 0x0000000409127825 */ /* 0x004fca00078e0212 */
[----:B------:R3:W2:Y:S01]  /*0130*/  LDG.E.EL R8, desc[UR4][R18.64] ;  /* 0x0000000412087981 */ /* 0x0006a2000c2e1900 */
[----:B----4-:R-:W-:-:S04]  /*0140*/  IMAD.WIDE R16, R9, 0x4, R16 ;  /* 0x0000000409107825 */ /* 0x010fc800078e0210 */
[C---:B-----5:R-:W-:Y:S01]  /*0150*/  IMAD.WIDE R14, R9.reuse, 0x4, R14 ;  /* 0x00000004090e7825 */ /* 0x060fe200078e020e */
[----:B------:R4:W5:Y:S03]  /*0160*/  LDG.E.EL R12, desc[UR4][R16.64] ;  /* 0x00000004100c7981 */ /* 0x000966000c2e1900 */
[C---:B0-----:R-:W-:Y:S02]  /*0170*/  IMAD.WIDE R10, R9.reuse, 0x4, R10 ;  /* 0x00000004090a7825 */ /* 0x041fe400078e020a */
[----:B------:R-:W5:Y:S02]  /*0180*/  LDG.E.EL R14, desc[UR4][R14.64] ;  /* 0x000000040e0e7981 */ /* 0x000f64000c2e1900 */
[----:B-1----:R-:W-:Y:S02]  /*0190*/  IMAD.WIDE R2, R0, 0x4, R2 ;  /* 0x0000000400027825 */ /* 0x002fe400078e0202 */
[----:B------:R0:W5:Y:S04]  /*01a0*/  LDG.E.EL R10, desc[UR4][R10.64] ;  /* 0x000000040a0a7981 */ /* 0x000168000c2e1900 */
[----:B------:R-:W5:Y:S01]  /*01b0*/  LDG.E R13, desc[UR4][R2.64] ;  /* 0x00000004020d7981 */ /* 0x000f62000c1e1900 */
[----:B------:R-:W-:-:S04]  /*01c0*/  IMAD.WIDE R6, R9, 0x4, R6 ;  /* 0x0000000409067825 */ /* 0x000fc800078e0206 */
[C---:B---3--:R-:W-:Y:S02]  /*01d0*/  IMAD.WIDE R18, R0.reuse, 0x4, R4 ;  /* 0x0000000400127825 */ /* 0x048fe400078e0204 */
[----:B------:R-:W3:Y:S01]  /*01e0*/  LDG.E.EL R7, desc[UR4][R6.64] ;  /* 0x0000000406077981 */ /* 0x000ee2000c2e1900 */
[----:B----4-:R-:W-:Y:S01]  /*01f0*/  HFMA2.MMA R16, -RZ, RZ, 1.625, 0 ;  /* 0x3e800000ff107435 */ /* 0x010fe200000001ff */
[----:B------:R-:W1:Y:S02]  /*0200*/  LDC.64 R4, c[0x0][0x248] ;  /* 0x00009200ff047b82 */ /* 0x000e640000000a00 */
[----:B------:R-:W4:Y:S01]  /*0210*/  LDG.E R18, desc[UR4][R18.64] ;  /* 0x0000000412127981 */ /* 0x000f22000c1e1900 */
[----:B-1----:R-:W-:-:S04]  /*0220*/  IMAD.WIDE R4, R0, 0x4, R4 ;  /* 0x0000000400047825 */ /* 0x002fc800078e0204 */
[----:B--2---:R-:W-:-:S04]  /*0230*/  FADD R8, R8, 0.0010000000474974513054 ;  /* 0x3a83126f08087421 */ /* 0x004fc80000000000 */
[----:B------:R-:W1:Y:S02]  /*0240*/  MUFU.SQRT R9, R8 ;  /* 0x0000000800097308 */ /* 0x000e640000002000 */
[C---:B-1----:R-:W-:Y:S02]  /*0250*/  FSETP.GT.AND P0, PT, R9.reuse, 8.50705917302346158658e+37, PT ;  /* 0x7e8000000900780b */ /* 0x042fe40003f04000 */
[----:B------:R-:W-:-:S11]  /*0260*/  FSETP.GEU.AND P1, PT, R9, 1.175494350822287508e-38, PT ;  /* 0x008000000900780b */ /* 0x000fd60003f2e000 */
[----:B------:R-:W-:-:S04]  /*0270*/  @P0 FMUL R9, R9, 0.25 ;  /* 0x3e80000009090820 */ /* 0x000fc80000400000 */
[----:B------:R-:W-:-:S06]  /*0280*/  @!P1 FMUL R9, R9, 16777216 ;  /* 0x4b80000009099820 */ /* 0x000fcc0000400000 */
[----:B------:R-:W0:Y:S01]  /*0290*/  MUFU.RCP R9, R9 ;  /* 0x0000000900097308 */ /* 0x000e220000001000 */
[----:B------:R-:W-:Y:S01]  /*02a0*/  FSEL R16, R16, 1, P0 ;  /* 0x3f80000010107808 */ /* 0x000fe20000000000 */
[----:B-----5:R-:W-:-:S04]  /*02b0*/  FADD R13, R13, R12 ;  /* 0x0000000c0d0d7221 */ /* 0x020fc80000000000 */
[----:B------:R-:W-:Y:S01]  /*02c0*/  @!P1 FMUL R16, R16, 16777216 ;  /* 0x4b80000010109820 */ /* 0x000fe20000400000 */
[----:B------:R-:W-:-:S03]  /*02d0*/  FADD R14, -R14, R13 ;  /* 0x0000000d0e0e7221 */ /* 0x000fc60000000100 */
[----:B0-----:R-:W-:-:S04]  /*02e0*/  FMUL R11, R9, R16 ;  /* 0x00000010090b7220 */ /* 0x001fc80000400000 */
[----:B------:R-:W-:-:S04]  /*02f0*/  FMUL R11, R14, R11 ;  /* 0x0000000b0e0b7220 */ /* 0x000fc80000400000 */
[----:B---3--:R-:W-:-:S04]  /*0300*/  FFMA R7, R10, R11, R7 ;  /* 0x0000000b0a077223 */ /* 0x008fc80000000007 */
[----:B----4-:R-:W-:Y:S01]  /*0310*/  FADD R6, R18, R7 ;  /* 0x0000000712067221 */ /* 0x010fe20000000000 */
[----:B------:R-:W-:-:S04]  /*0320*/  FSETP.GEU.AND P0, PT, R7, -R18, PT ;  /* 0x800000120700720b */ /* 0x000fc80003f0e000 */
[----:B------:R-:W-:Y:S01]  /*0330*/  FSEL R7, R6, RZ, P0 ;  /* 0x000000ff06077208 */ /* 0x000fe20000000000 */
[----:B------:R-:W-:Y:S04]  /*0340*/  STG.E desc[UR4][R2.64], R13 ;  /* 0x0000000d02007986 */ /* 0x000fe8000c101904 */
[----:B------:R-:W-:Y:S01]  /*0350*/  STG.E desc[UR4][R4.64], R7 ;  /* 0x0000000704007986 */ /* 0x000fe2000c101904 */
[----:B------:R-:W-:Y:S05]  /*0360*/  EXIT ;  /* 0x000000000000794d */ /* 0x000fea0003800000 */
.L_x_0:
[----:B------:R-:W-:-:S00]  /*0370*/  BRA `(.L_x_0) ;  /* 0xfffffffc00fc7947 */ /* 0x000fc0000383ffff */
[----:B------:R-:W-:-:S00]  /*0380*/  NOP ;  /* 0x0000000000007918 */ /* 0x000fc00000000000 */
[----:B------:R-:W-:-:S00]  /*0390*/  NOP ;  /* 0x0000000000007918 */ /* 0x000fc00000000000 */
[----:B------:R-:W-:-:S00]  /*03a0*/  NOP ;  /* 0x0000000000007918 */ /* 0x000fc00000000000 */
[----:B------:R-:W-:-:S00]  /*03b0*/  NOP ;  /* 0x0000000000007918 */ /* 0x000fc00000000000 */
[----:B------:R-:W-:-:S00]  /*03c0*/  NOP ;  /* 0x0000000000007918 */ /* 0x000fc00000000000 */
[----:B------:R-:W-:-:S00]  /*03d0*/  NOP ;  /* 0x0000000000007918 */ /* 0x000fc00000000000 */
[----:B------:R-:W-:-:S00]  /*03e0*/  NOP ;  /* 0x0000000000007918 */ /* 0x000fc00000000000 */
[----:B------:R-:W-:-:S00]  /*03f0*/  NOP ;  /* 0x0000000000007918 */ /* 0x000fc00000000000 */
.L_x_1:


//--------------------- .nv.global.init           --------------------------
	.section	.nv.global.init,"aw",@progbits
.nv.global.init:
	.type		_$_str,@object
	.size		_$_str,(_$_str_$_2 - _$_str)
_$_str:
        /*0000*/ 	.byte	0x5f, 0x5f, 0x43, 0x55, 0x44, 0x41, 0x5f, 0x46, 0x54, 0x5a, 0x00
	.type		_$_str_$_2,@object
	.size		_$_str_$_2,(.L_1 - _$_str_$_2)
_$_str_$_2:
        /*000b*/ 	.byte	0x5f, 0x5f, 0x43, 0x55, 0x44, 0x41, 0x5f, 0x50, 0x52, 0x45, 0x43, 0x5f, 0x53, 0x51, 0x52, 0x54
        /*001b*/ 	.byte	0x00
.L_1:


//--------------------- .nv.constant0.triton_poi_fused__native_batch_norm_legit_no_training_add_convolution_relu_20 --------------------------
	.section	.nv.constant0.triton_poi_fused__native_batch_norm_legit_no_training_add_convolution_relu_20,"a",@progbits
	.sectionflags	@""
	.align	4
.nv.constant0.triton_poi_fused__native_batch_norm_legit_no_training_add_convolution_relu_20:
	.zero		596
